//
// Generated by NVIDIA NVVM Compiler
//
// Compiler Build ID: CL-36424714
// Cuda compilation tools, release 13.0, V13.0.88
// Based on NVVM 20.0.0
//

.version 9.0
.target sm_100
.address_size 64

	// .globl	_Z22spmv_csr_scalar_kerneliPKiS0_PKfS2_Pf

.visible .entry _Z22spmv_csr_scalar_kerneliPKiS0_PKfS2_Pf(
	.param .u32 _Z22spmv_csr_scalar_kerneliPKiS0_PKfS2_Pf_param_0,
	.param .u64 .ptr .align 1 _Z22spmv_csr_scalar_kerneliPKiS0_PKfS2_Pf_param_1,
	.param .u64 .ptr .align 1 _Z22spmv_csr_scalar_kerneliPKiS0_PKfS2_Pf_param_2,
	.param .u64 .ptr .align 1 _Z22spmv_csr_scalar_kerneliPKiS0_PKfS2_Pf_param_3,
	.param .u64 .ptr .align 1 _Z22spmv_csr_scalar_kerneliPKiS0_PKfS2_Pf_param_4,
	.param .u64 .ptr .align 1 _Z22spmv_csr_scalar_kerneliPKiS0_PKfS2_Pf_param_5
)
{
	.reg .pred 	%p<11>;
	.reg .b32 	%r<65>;
	.reg .b32 	%f<114>;
	.reg .b64 	%rd<87>;

	ld.param.u32 	%r23, [_Z22spmv_csr_scalar_kerneliPKiS0_PKfS2_Pf_param_0];
	ld.param.u64 	%rd6, [_Z22spmv_csr_scalar_kerneliPKiS0_PKfS2_Pf_param_1];
	ld.param.u64 	%rd8, [_Z22spmv_csr_scalar_kerneliPKiS0_PKfS2_Pf_param_2];
	ld.param.u64 	%rd9, [_Z22spmv_csr_scalar_kerneliPKiS0_PKfS2_Pf_param_3];
	ld.param.u64 	%rd10, [_Z22spmv_csr_scalar_kerneliPKiS0_PKfS2_Pf_param_4];
	ld.param.u64 	%rd7, [_Z22spmv_csr_scalar_kerneliPKiS0_PKfS2_Pf_param_5];
	cvta.to.global.u64 	%rd1, %rd10;
	cvta.to.global.u64 	%rd2, %rd8;
	cvta.to.global.u64 	%rd3, %rd9;
	mov.u32 	%r24, %tid.x;
	mov.u32 	%r25, %ntid.x;
	mov.u32 	%r26, %ctaid.x;
	mad.lo.s32 	%r1, %r25, %r26, %r24;
	setp.ge.s32 	%p1, %r1, %r23;
	@%p1 bra 	$L__BB0_15;
	cvta.to.global.u64 	%rd11, %rd6;
	mul.wide.s32 	%rd12, %r1, 4;
	add.s64 	%rd13, %rd11, %rd12;
	ld.global.u32 	%r60, [%rd13];
	ld.global.u32 	%r3, [%rd13+4];
	setp.ge.s32 	%p2, %r60, %r3;
	mov.f32 	%f113, 0f00000000;
	@%p2 bra 	$L__BB0_14;
	sub.s32 	%r4, %r3, %r60;
	and.b32  	%r5, %r4, 15;
	sub.s32 	%r27, %r60, %r3;
	setp.gt.u32 	%p3, %r27, -16;
	mov.f32 	%f113, 0f00000000;
	@%p3 bra 	$L__BB0_5;
	and.b32  	%r28, %r4, -16;
	neg.s32 	%r58, %r28;
	add.s64 	%rd4, %rd3, 32;
	add.s64 	%rd5, %rd2, 32;
	mov.f32 	%f113, 0f00000000;
$L__BB0_4:
	.pragma "nounroll";
	mul.wide.s32 	%rd14, %r60, 4;
	add.s64 	%rd15, %rd4, %rd14;
	add.s64 	%rd16, %rd5, %rd14;
	ld.global.f32 	%f18, [%rd15+-32];
	ld.global.u32 	%r29, [%rd16+-32];
	mul.wide.s32 	%rd17, %r29, 4;
	add.s64 	%rd18, %rd1, %rd17;
	ld.global.f32 	%f19, [%rd18];
	fma.rn.f32 	%f20, %f18, %f19, %f113;
	ld.global.f32 	%f21, [%rd15+-28];
	ld.global.u32 	%r30, [%rd16+-28];
	mul.wide.s32 	%rd19, %r30, 4;
	add.s64 	%rd20, %rd1, %rd19;
	ld.global.f32 	%f22, [%rd20];
	fma.rn.f32 	%f23, %f21, %f22, %f20;
	ld.global.f32 	%f24, [%rd15+-24];
	ld.global.u32 	%r31, [%rd16+-24];
	mul.wide.s32 	%rd21, %r31, 4;
	add.s64 	%rd22, %rd1, %rd21;
	ld.global.f32 	%f25, [%rd22];
	fma.rn.f32 	%f26, %f24, %f25, %f23;
	ld.global.f32 	%f27, [%rd15+-20];
	ld.global.u32 	%r32, [%rd16+-20];
	mul.wide.s32 	%rd23, %r32, 4;
	add.s64 	%rd24, %rd1, %rd23;
	ld.global.f32 	%f28, [%rd24];
	fma.rn.f32 	%f29, %f27, %f28, %f26;
	ld.global.f32 	%f30, [%rd15+-16];
	ld.global.u32 	%r33, [%rd16+-16];
	mul.wide.s32 	%rd25, %r33, 4;
	add.s64 	%rd26, %rd1, %rd25;
	ld.global.f32 	%f31, [%rd26];
	fma.rn.f32 	%f32, %f30, %f31, %f29;
	ld.global.f32 	%f33, [%rd15+-12];
	ld.global.u32 	%r34, [%rd16+-12];
	mul.wide.s32 	%rd27, %r34, 4;
	add.s64 	%rd28, %rd1, %rd27;
	ld.global.f32 	%f34, [%rd28];
	fma.rn.f32 	%f35, %f33, %f34, %f32;
	ld.global.f32 	%f36, [%rd15+-8];
	ld.global.u32 	%r35, [%rd16+-8];
	mul.wide.s32 	%rd29, %r35, 4;
	add.s64 	%rd30, %rd1, %rd29;
	ld.global.f32 	%f37, [%rd30];
	fma.rn.f32 	%f38, %f36, %f37, %f35;
	ld.global.f32 	%f39, [%rd15+-4];
	ld.global.u32 	%r36, [%rd16+-4];
	mul.wide.s32 	%rd31, %r36, 4;
	add.s64 	%rd32, %rd1, %rd31;
	ld.global.f32 	%f40, [%rd32];
	fma.rn.f32 	%f41, %f39, %f40, %f38;
	ld.global.f32 	%f42, [%rd15];
	ld.global.u32 	%r37, [%rd16];
	mul.wide.s32 	%rd33, %r37, 4;
	add.s64 	%rd34, %rd1, %rd33;
	ld.global.f32 	%f43, [%rd34];
	fma.rn.f32 	%f44, %f42, %f43, %f41;
	ld.global.f32 	%f45, [%rd15+4];
	ld.global.u32 	%r38, [%rd16+4];
	mul.wide.s32 	%rd35, %r38, 4;
	add.s64 	%rd36, %rd1, %rd35;
	ld.global.f32 	%f46, [%rd36];
	fma.rn.f32 	%f47, %f45, %f46, %f44;
	ld.global.f32 	%f48, [%rd15+8];
	ld.global.u32 	%r39, [%rd16+8];
	mul.wide.s32 	%rd37, %r39, 4;
	add.s64 	%rd38, %rd1, %rd37;
	ld.global.f32 	%f49, [%rd38];
	fma.rn.f32 	%f50, %f48, %f49, %f47;
	ld.global.f32 	%f51, [%rd15+12];
	ld.global.u32 	%r40, [%rd16+12];
	mul.wide.s32 	%rd39, %r40, 4;
	add.s64 	%rd40, %rd1, %rd39;
	ld.global.f32 	%f52, [%rd40];
	fma.rn.f32 	%f53, %f51, %f52, %f50;
	ld.global.f32 	%f54, [%rd15+16];
	ld.global.u32 	%r41, [%rd16+16];
	mul.wide.s32 	%rd41, %r41, 4;
	add.s64 	%rd42, %rd1, %rd41;
	ld.global.f32 	%f55, [%rd42];
	fma.rn.f32 	%f56, %f54, %f55, %f53;
	ld.global.f32 	%f57, [%rd15+20];
	ld.global.u32 	%r42, [%rd16+20];
	mul.wide.s32 	%rd43, %r42, 4;
	add.s64 	%rd44, %rd1, %rd43;
	ld.global.f32 	%f58, [%rd44];
	fma.rn.f32 	%f59, %f57, %f58, %f56;
	ld.global.f32 	%f60, [%rd15+24];
	ld.global.u32 	%r43, [%rd16+24];
	mul.wide.s32 	%rd45, %r43, 4;
	add.s64 	%rd46, %rd1, %rd45;
	ld.global.f32 	%f61, [%rd46];
	fma.rn.f32 	%f62, %f60, %f61, %f59;
	ld.global.f32 	%f63, [%rd15+28];
	ld.global.u32 	%r44, [%rd16+28];
	mul.wide.s32 	%rd47, %r44, 4;
	add.s64 	%rd48, %rd1, %rd47;
	ld.global.f32 	%f64, [%rd48];
	fma.rn.f32 	%f113, %f63, %f64, %f62;
	add.s32 	%r60, %r60, 16;
	add.s32 	%r58, %r58, 16;
	setp.ne.s32 	%p4, %r58, 0;
	@%p4 bra 	$L__BB0_4;
$L__BB0_5:
	setp.eq.s32 	%p5, %r5, 0;
	@%p5 bra 	$L__BB0_14;
	and.b32  	%r12, %r4, 7;
	setp.lt.u32 	%p6, %r5, 8;
	@%p6 bra 	$L__BB0_8;
	mul.wide.s32 	%rd49, %r60, 4;
	add.s64 	%rd50, %rd3, %rd49;
	ld.global.f32 	%f66, [%rd50];
	add.s64 	%rd51, %rd2, %rd49;
	ld.global.u32 	%r45, [%rd51];
	mul.wide.s32 	%rd52, %r45, 4;
	add.s64 	%rd53, %rd1, %rd52;
	ld.global.f32 	%f67, [%rd53];
	fma.rn.f32 	%f68, %f66, %f67, %f113;
	ld.global.f32 	%f69, [%rd50+4];
	ld.global.u32 	%r46, [%rd51+4];
	mul.wide.s32 	%rd54, %r46, 4;
	add.s64 	%rd55, %rd1, %rd54;
	ld.global.f32 	%f70, [%rd55];
	fma.rn.f32 	%f71, %f69, %f70, %f68;
	ld.global.f32 	%f72, [%rd50+8];
	ld.global.u32 	%r47, [%rd51+8];
	mul.wide.s32 	%rd56, %r47, 4;
	add.s64 	%rd57, %rd1, %rd56;
	ld.global.f32 	%f73, [%rd57];
	fma.rn.f32 	%f74, %f72, %f73, %f71;
	ld.global.f32 	%f75, [%rd50+12];
	ld.global.u32 	%r48, [%rd51+12];
	mul.wide.s32 	%rd58, %r48, 4;
	add.s64 	%rd59, %rd1, %rd58;
	ld.global.f32 	%f76, [%rd59];
	fma.rn.f32 	%f77, %f75, %f76, %f74;
	ld.global.f32 	%f78, [%rd50+16];
	ld.global.u32 	%r49, [%rd51+16];
	mul.wide.s32 	%rd60, %r49, 4;
	add.s64 	%rd61, %rd1, %rd60;
	ld.global.f32 	%f79, [%rd61];
	fma.rn.f32 	%f80, %f78, %f79, %f77;
	ld.global.f32 	%f81, [%rd50+20];
	ld.global.u32 	%r50, [%rd51+20];
	mul.wide.s32 	%rd62, %r50, 4;
	add.s64 	%rd63, %rd1, %rd62;
	ld.global.f32 	%f82, [%rd63];
	fma.rn.f32 	%f83, %f81, %f82, %f80;
	ld.global.f32 	%f84, [%rd50+24];
	ld.global.u32 	%r51, [%rd51+24];
	mul.wide.s32 	%rd64, %r51, 4;
	add.s64 	%rd65, %rd1, %rd64;
	ld.global.f32 	%f85, [%rd65];
	fma.rn.f32 	%f86, %f84, %f85, %f83;
	ld.global.f32 	%f87, [%rd50+28];
	ld.global.u32 	%r52, [%rd51+28];
	mul.wide.s32 	%rd66, %r52, 4;
	add.s64 	%rd67, %rd1, %rd66;
	ld.global.f32 	%f88, [%rd67];
	fma.rn.f32 	%f113, %f87, %f88, %f86;
	add.s32 	%r60, %r60, 8;
$L__BB0_8:
	setp.eq.s32 	%p7, %r12, 0;
	@%p7 bra 	$L__BB0_14;
	and.b32  	%r15, %r4, 3;
	setp.lt.u32 	%p8, %r12, 4;
	@%p8 bra 	$L__BB0_11;
	mul.wide.s32 	%rd68, %r60, 4;
	add.s64 	%rd69, %rd3, %rd68;
	ld.global.f32 	%f90, [%rd69];
	add.s64 	%rd70, %rd2, %rd68;
	ld.global.u32 	%r53, [%rd70];
	mul.wide.s32 	%rd71, %r53, 4;
	add.s64 	%rd72, %rd1, %rd71;
	ld.global.f32 	%f91, [%rd72];
	fma.rn.f32 	%f92, %f90, %f91, %f113;
	ld.global.f32 	%f93, [%rd69+4];
	ld.global.u32 	%r54, [%rd70+4];
	mul.wide.s32 	%rd73, %r54, 4;
	add.s64 	%rd74, %rd1, %rd73;
	ld.global.f32 	%f94, [%rd74];
	fma.rn.f32 	%f95, %f93, %f94, %f92;
	ld.global.f32 	%f96, [%rd69+8];
	ld.global.u32 	%r55, [%rd70+8];
	mul.wide.s32 	%rd75, %r55, 4;
	add.s64 	%rd76, %rd1, %rd75;
	ld.global.f32 	%f97, [%rd76];
	fma.rn.f32 	%f98, %f96, %f97, %f95;
	ld.global.f32 	%f99, [%rd69+12];
	ld.global.u32 	%r56, [%rd70+12];
	mul.wide.s32 	%rd77, %r56, 4;
	add.s64 	%rd78, %rd1, %rd77;
	ld.global.f32 	%f100, [%rd78];
	fma.rn.f32 	%f113, %f99, %f100, %f98;
	add.s32 	%r60, %r60, 4;
$L__BB0_11:
	setp.eq.s32 	%p9, %r15, 0;
	@%p9 bra 	$L__BB0_14;
	neg.s32 	%r63, %r15;
$L__BB0_13:
	.pragma "nounroll";
	mul.wide.s32 	%rd79, %r60, 4;
	add.s64 	%rd80, %rd2, %rd79;
	add.s64 	%rd81, %rd3, %rd79;
	ld.global.f32 	%f101, [%rd81];
	ld.global.u32 	%r57, [%rd80];
	mul.wide.s32 	%rd82, %r57, 4;
	add.s64 	%rd83, %rd1, %rd82;
	ld.global.f32 	%f102, [%rd83];
	fma.rn.f32 	%f113, %f101, %f102, %f113;
	add.s32 	%r60, %r60, 1;
	add.s32 	%r63, %r63, 1;
	setp.ne.s32 	%p10, %r63, 0;
	@%p10 bra 	$L__BB0_13;
$L__BB0_14:
	cvta.to.global.u64 	%rd84, %rd7;
	add.s64 	%rd86, %rd84, %rd12;
	ld.global.f32 	%f103, [%rd86];
	add.f32 	%f104, %f113, %f103;
	st.global.f32 	[%rd86], %f104;
$L__BB0_15:
	ret;

}


// ===== COMPILED SASS (sm_100) =====

	.target	sm_100

	.elftype	@"ET_EXEC"


//--------------------- .note.nv.tkinfo           --------------------------
	.section	.note.nv.tkinfo,"",@"SHT_NOTE"
	.sectionflags	@"SHF_NOTE_NV_TKINFO"
	.tkinfo
        /*0018*/ 	.word	0x00000002
        /*0030*/ 	.string	""
        /*0030*/ 	.string	"ptxas"
        /*0030*/ 	.string	"Cuda compilation tools, release 13.0, V13.0.88"
        /*0030*/ 	.string	"Build cuda_13.0.r13.0/compiler.36424714_0"
        /*0030*/ 	.string	"-arch sm_100 -m 64 "



//--------------------- .note.nv.cuinfo           --------------------------
	.section	.note.nv.cuinfo,"",@"SHT_NOTE"
	.sectionflags	@"SHF_NOTE_NV_CUINFO"
        /*0018*/ 	.short	0x0002
        /*001a*/ 	.short	0x0064
        /*001c*/ 	.short	0x0082
	.zero		2


//--------------------- .nv.info                  --------------------------
	.section	.nv.info,"",@"SHT_CUDA_INFO"
	.align	4


	//----- nvinfo : EIATTR_REGCOUNT
	.align		4
        /*0000*/ 	.byte	0x04, 0x2f
        /*0002*/ 	.short	(.L_1 - .L_0)
	.align		4
.L_0:
        /*0004*/ 	.word	index@(_Z22spmv_csr_scalar_kerneliPKiS0_PKfS2_Pf)
        /*0008*/ 	.word	0x00000020


	//----- nvinfo : EIATTR_FRAME_SIZE
	.align		4
.L_1:
        /*000c*/ 	.byte	0x04, 0x11
        /*000e*/ 	.short	(.L_3 - .L_2)
	.align		4
.L_2:
        /*0010*/ 	.word	index@(_Z22spmv_csr_scalar_kerneliPKiS0_PKfS2_Pf)
        /*0014*/ 	.word	0x00000000


	//----- nvinfo : EIATTR_MIN_STACK_SIZE
	.align		4
.L_3:
        /*0018*/ 	.byte	0x04, 0x12
        /*001a*/ 	.short	(.L_5 - .L_4)
	.align		4
.L_4:
        /*001c*/ 	.word	index@(_Z22spmv_csr_scalar_kerneliPKiS0_PKfS2_Pf)
        /*0020*/ 	.word	0x00000000
.L_5:


//--------------------- .nv.compat                --------------------------
	.section	.nv.compat,"",@"SHT_CUDA_COMPAT_INFO"
	.align	4
        /*0000*/ 	.byte	0x02, 0x09, 0x00, 0x00, 0x02, 0x02, 0x01, 0x00, 0x02, 0x05, 0x05, 0x00, 0x03, 0x07, 0x01, 0x01
        /*0010*/ 	.byte	0x02, 0x03, 0x00, 0x00, 0x02, 0x06, 0x01, 0x00, 0x04, 0x0b, 0x08, 0x00, 0x09, 0x00, 0x00, 0x00
        /*0020*/ 	.byte	0x00, 0x00, 0x00, 0x00


//--------------------- .nv.info._Z22spmv_csr_scalar_kerneliPKiS0_PKfS2_Pf --------------------------
	.section	.nv.info._Z22spmv_csr_scalar_kerneliPKiS0_PKfS2_Pf,"",@"SHT_CUDA_INFO"
	.sectionflags	@""
	.align	4


	//----- nvinfo : EIATTR_CUDA_API_VERSION
	.align		4
        /*0000*/ 	.byte	0x04, 0x37
        /*0002*/ 	.short	(.L_7 - .L_6)
.L_6:
        /*0004*/ 	.word	0x00000082


	//----- nvinfo : EIATTR_KPARAM_INFO
	.align		4
.L_7:
        /*0008*/ 	.byte	0x04, 0x17
        /*000a*/ 	.short	(.L_9 - .L_8)
.L_8:
        /*000c*/ 	.word	0x00000000
        /*0010*/ 	.short	0x0005
        /*0012*/ 	.short	0x0028
        /*0014*/ 	.byte	0x00, 0xf5, 0x21, 0x00


	//----- nvinfo : EIATTR_KPARAM_INFO
	.align		4
.L_9:
        /*0018*/ 	.byte	0x04, 0x17
        /*001a*/ 	.short	(.L_11 - .L_10)
.L_10:
        /*001c*/ 	.word	0x00000000
        /*0020*/ 	.short	0x0004
        /*0022*/ 	.short	0x0020
        /*0024*/ 	.byte	0x00, 0xf5, 0x21, 0x00


	//----- nvinfo : EIATTR_KPARAM_INFO
	.align		4
.L_11:
        /*0028*/ 	.byte	0x04, 0x17
        /*002a*/ 	.short	(.L_13 - .L_12)
.L_12:
        /*002c*/ 	.word	0x00000000
        /*0030*/ 	.short	0x0003
        /*0032*/ 	.short	0x0018
        /*0034*/ 	.byte	0x00, 0xf5, 0x21, 0x00


	//----- nvinfo : EIATTR_KPARAM_INFO
	.align		4
.L_13:
        /*0038*/ 	.byte	0x04, 0x17
        /*003a*/ 	.short	(.L_15 - .L_14)
.L_14:
        /*003c*/ 	.word	0x00000000
        /*0040*/ 	.short	0x0002
        /*0042*/ 	.short	0x0010
        /*0044*/ 	.byte	0x00, 0xf5, 0x21, 0x00


	//----- nvinfo : EIATTR_KPARAM_INFO
	.align		4
.L_15:
        /*0048*/ 	.byte	0x04, 0x17
        /*004a*/ 	.short	(.L_17 - .L_16)
.L_16:
        /*004c*/ 	.word	0x00000000
        /*0050*/ 	.short	0x0001
        /*0052*/ 	.short	0x0008
        /*0054*/ 	.byte	0x00, 0xf5, 0x21, 0x00


	//----- nvinfo : EIATTR_KPARAM_INFO
	.align		4
.L_17:
        /*0058*/ 	.byte	0x04, 0x17
        /*005a*/ 	.short	(.L_19 - .L_18)
.L_18:
        /*005c*/ 	.word	0x00000000
        /*0060*/ 	.short	0x0000
        /*0062*/ 	.short	0x0000
        /*0064*/ 	.byte	0x00, 0xf0, 0x11, 0x00


	//----- nvinfo : EIATTR_SPARSE_MMA_MASK
	.align		4
.L_19:
        /*0068*/ 	.byte	0x03, 0x50
        /*006a*/ 	.short	0x0000


	//----- nvinfo : EIATTR_MAXREG_COUNT
	.align		4
        /*006c*/ 	.byte	0x03, 0x1b
        /*006e*/ 	.short	0x00ff


	//----- nvinfo : EIATTR_MERCURY_ISA_VERSION
	.align		4
        /*0070*/ 	.byte	0x03, 0x5f
        /*0072*/ 	.short	0x0101


	//----- nvinfo : EIATTR_VRC_CTA_INIT_COUNT
	.align		4
        /*0074*/ 	.byte	0x02, 0x4a
	.zero		1
	.zero		1


	//----- nvinfo : EIATTR_EXIT_INSTR_OFFSETS
	.align		4
        /*0078*/ 	.byte	0x04, 0x1c
        /*007a*/ 	.short	(.L_21 - .L_20)


	//   ....[0]....
.L_20:
        /*007c*/ 	.word	0x00000070


	//   ....[1]....
        /*0080*/ 	.word	0x00000e70


	//----- nvinfo : EIATTR_CRS_STACK_SIZE
	.align		4
.L_21:
        /*0084*/ 	.byte	0x04, 0x1e
        /*0086*/ 	.short	(.L_23 - .L_22)
.L_22:
        /*0088*/ 	.word	0x00000000


	//----- nvinfo : EIATTR_CBANK_PARAM_SIZE
	.align		4
.L_23:
        /*008c*/ 	.byte	0x03, 0x19
        /*008e*/ 	.short	0x0030


	//----- nvinfo : EIATTR_PARAM_CBANK
	.align		4
        /*0090*/ 	.byte	0x04, 0x0a
        /*0092*/ 	.short	(.L_25 - .L_24)
	.align		4
.L_24:
        /*0094*/ 	.word	index@(.nv.constant0._Z22spmv_csr_scalar_kerneliPKiS0_PKfS2_Pf)
        /*0098*/ 	.short	0x0380
        /*009a*/ 	.short	0x0030


	//----- nvinfo : EIATTR_SW_WAR
	.align		4
.L_25:
        /*009c*/ 	.byte	0x04, 0x36
        /*009e*/ 	.short	(.L_27 - .L_26)
.L_26:
        /*00a0*/ 	.word	0x00000008
.L_27:


//--------------------- .nv.callgraph             --------------------------
	.section	.nv.callgraph,"",@"SHT_CUDA_CALLGRAPH"
	.align	4
	.sectionentsize	8
	.align		4
        /*0000*/ 	.word	0x00000000
	.align		4
        /*0004*/ 	.word	0xffffffff
	.align		4
        /*0008*/ 	.word	0x00000000
	.align		4
        /*000c*/ 	.word	0xfffffffe
	.align		4
        /*0010*/ 	.word	0x00000000
	.align		4
        /*0014*/ 	.word	0xfffffffd
	.align		4
        /*0018*/ 	.word	0x00000000
	.align		4
        /*001c*/ 	.word	0xfffffffc


//--------------------- .text._Z22spmv_csr_scalar_kerneliPKiS0_PKfS2_Pf --------------------------
	.section	.text._Z22spmv_csr_scalar_kerneliPKiS0_PKfS2_Pf,"ax",@progbits
	.align	128
        .global         _Z22spmv_csr_scalar_kerneliPKiS0_PKfS2_Pf
        .type           _Z22spmv_csr_scalar_kerneliPKiS0_PKfS2_Pf,@function
        .size           _Z22spmv_csr_scalar_kerneliPKiS0_PKfS2_Pf,(.L_x_11 - _Z22spmv_csr_scalar_kerneliPKiS0_PKfS2_Pf)
        .other          _Z22spmv_csr_scalar_kerneliPKiS0_PKfS2_Pf,@"STO_CUDA_ENTRY STV_DEFAULT"
_Z22spmv_csr_scalar_kerneliPKiS0_PKfS2_Pf:
.text._Z22spmv_csr_scalar_kerneliPKiS0_PKfS2_Pf:
[----:B------:R-:W-:Y:S01]  /*0000*/  LDC R1, c[0x0][0x37c] ;  /* 0x0000df00ff017b82 */ /* 0x000fe20000000800 */
[----:B------:R-:W0:Y:S01]  /*0010*/  S2R R0, SR_TID.X ;  /* 0x0000000000007919 */ /* 0x000e220000002100 */
[----:B------:R-:W0:Y:S01]  /*0020*/  LDCU UR4, c[0x0][0x360] ;  /* 0x00006c00ff0477ac */ /* 0x000e220008000800 */
[----:B------:R-:W0:Y:S01]  /*0030*/  S2R R3, SR_CTAID.X ;  /* 0x0000000000037919 */ /* 0x000e220000002500 */
[----:B------:R-:W1:Y:S01]  /*0040*/  LDCU UR5, c[0x0][0x380] ;  /* 0x00007000ff0577ac */ /* 0x000e620008000800 */
[----:B0-----:R-:W-:-:S05]  /*0050*/  IMAD R0, R3, UR4, R0 ;  /* 0x0000000403007c24 */ /* 0x001fca000f8e0200 */
[----:B-1----:R-:W-:-:S13]  /*0060*/  ISETP.GE.AND P0, PT, R0, UR5, PT ;  /* 0x0000000500007c0c */ /* 0x002fda000bf06270 */
[----:B------:R-:W-:Y:S05]  /*0070*/  @P0 EXIT ;  /* 0x000000000000094d */ /* 0x000fea0003800000 */
[----:B------:R-:W0:Y:S01]  /*0080*/  LDC.64 R2, c[0x0][0x388] ;  /* 0x0000e200ff027b82 */ /* 0x000e220000000a00 */
[----:B------:R-:W1:Y:S01]  /*0090*/  LDCU.64 UR4, c[0x0][0x358] ;  /* 0x00006b00ff0477ac */ /* 0x000e620008000a00 */
[----:B0-----:R-:W-:-:S05]  /*00a0*/  IMAD.WIDE R2, R0, 0x4, R2 ;  /* 0x0000000400027825 */ /* 0x001fca00078e0202 */
[----:B-1----:R-:W2:Y:S04]  /*00b0*/  LDG.E R4, desc[UR4][R2.64] ;  /* 0x0000000402047981 */ /* 0x002ea8000c1e1900 */
[----:B------:R-:W2:Y:S01]  /*00c0*/  LDG.E R8, desc[UR4][R2.64+0x4] ;  /* 0x0000040402087981 */ /* 0x000ea2000c1e1900 */
[----:B------:R-:W-:Y:S01]  /*00d0*/  BSSY.RECONVERGENT B0, `(.L_x_0) ;  /* 0x00000d4000007945 */ /* 0x000fe20003800200 */
[----:B------:R-:W-:Y:S01]  /*00e0*/  HFMA2 R6, -RZ, RZ, 0, 0 ;  /* 0x00000000ff067431 */ /* 0x000fe200000001ff */
[----:B--2---:R-:W-:-:S13]  /*00f0*/  ISETP.GE.AND P0, PT, R4, R8, PT ;  /* 0x000000080400720c */ /* 0x004fda0003f06270 */
[----:B------:R-:W-:Y:S05]  /*0100*/  @P0 BRA `(.L_x_1) ;  /* 0x0000000c00400947 */ /* 0x000fea0003800000 */
[----:B------:R-:W-:Y:S01]  /*0110*/  MOV R3, R4 ;  /* 0x0000000400037202 */ /* 0x000fe20000000f00 */
[----:B------:R-:W-:Y:S01]  /*0120*/  BSSY.RECONVERGENT B1, `(.L_x_2) ;  /* 0x0000068000017945 */ /* 0x000fe20003800200 */
[----:B------:R-:W-:Y:S02]  /*0130*/  MOV R6, RZ ;  /* 0x000000ff00067202 */ /* 0x000fe40000000f00 */
[CC--:B------:R-:W-:Y:S02]  /*0140*/  IADD3 R4, PT, PT, R8.reuse, -R3.reuse, RZ ;  /* 0x8000000308047210 */ /* 0x0c0fe40007ffe0ff */
[----:B------:R-:W-:Y:S02]  /*0150*/  IADD3 R8, PT, PT, -R8, R3, RZ ;  /* 0x0000000308087210 */ /* 0x000fe40007ffe1ff */
[----:B------:R-:W-:Y:S02]  /*0160*/  LOP3.LUT R5, R4, 0xf, RZ, 0xc0, !PT ;  /* 0x0000000f04057812 */ /* 0x000fe400078ec0ff */
[----:B------:R-:W-:-:S02]  /*0170*/  ISETP.GT.U32.AND P1, PT, R8, -0x10, PT ;  /* 0xfffffff00800780c */ /* 0x000fc40003f24070 */
[----:B------:R-:W-:-:S11]  /*0180*/  ISETP.NE.AND P0, PT, R5, RZ, PT ;  /* 0x000000ff0500720c */ /* 0x000fd60003f05270 */
[----:B------:R-:W-:Y:S05]  /*0190*/  @P1 BRA `(.L_x_3) ;  /* 0x0000000400801947 */ /* 0x000fea0003800000 */
[----:B------:R-:W0:Y:S01]  /*01a0*/  LDC.64 R12, c[0x0][0x390] ;  /* 0x0000e400ff0c7b82 */ /* 0x000e220000000a00 */
[----:B------:R-:W-:Y:S02]  /*01b0*/  LOP3.LUT R2, R4, 0xfffffff0, RZ, 0xc0, !PT ;  /* 0xfffffff004027812 */ /* 0x000fe400078ec0ff */
[----:B------:R-:W-:Y:S02]  /*01c0*/  MOV R6, RZ ;  /* 0x000000ff00067202 */ /* 0x000fe40000000f00 */
[----:B------:R-:W-:-:S03]  /*01d0*/  IADD3 R2, PT, PT, -R2, RZ, RZ ;  /* 0x000000ff02027210 */ /* 0x000fc60007ffe1ff */
[----:B------:R-:W1:Y:S01]  /*01e0*/  LDC.64 R14, c[0x0][0x398] ;  /* 0x0000e600ff0e7b82 */ /* 0x000e620000000a00 */
[----:B0-----:R-:W-:-:S04]  /*01f0*/  IADD3 R12, P2, PT, R12, 0x20, RZ ;  /* 0x000000200c0c7810 */ /* 0x001fc80007f5e0ff */
[----:B------:R-:W-:Y:S02]  /*0200*/  IADD3.X R13, PT, PT, RZ, R13, RZ, P2, !PT ;  /* 0x0000000dff0d7210 */ /* 0x000fe400017fe4ff */
[----:B-1----:R-:W-:-:S04]  /*0210*/  IADD3 R14, P1, PT, R14, 0x20, RZ ;  /* 0x000000200e0e7810 */ /* 0x002fc80007f3e0ff */
[----:B------:R-:W-:-:S09]  /*0220*/  IADD3.X R15, PT, PT, RZ, R15, RZ, P1, !PT ;  /* 0x0000000fff0f7210 */ /* 0x000fd20000ffe4ff */
.L_x_4:
[C---:B------:R-:W-:Y:S01]  /*0230*/  IMAD.WIDE R20, R3.reuse, 0x4, R12 ;  /* 0x0000000403147825 */ /* 0x040fe200078e020c */
[----:B------:R-:W0:Y:S04]  /*0240*/  LDC.64 R16, c[0x0][0x3a0] ;  /* 0x0000e800ff107b82 */ /* 0x000e280000000a00 */
[----:B------:R-:W0:Y:S04]  /*0250*/  LDG.E R11, desc[UR4][R20.64+-0x20] ;  /* 0xffffe004140b7981 */ /* 0x000e28000c1e1900 */
[----:B------:R-:W2:Y:S04]  /*0260*/  LDG.E R23, desc[UR4][R20.64+-0x1c] ;  /* 0xffffe40414177981 */ /* 0x000ea8000c1e1900 */
[----:B------:R-:W3:Y:S01]  /*0270*/  LDG.E R9, desc[UR4][R20.64+-0x18] ;  /* 0xffffe80414097981 */ /* 0x000ee2000c1e1900 */
[----:B------:R-:W-:-:S03]  /*0280*/  IMAD.WIDE R26, R3, 0x4, R14 ;  /* 0x00000004031a7825 */ /* 0x000fc600078e020e */
[----:B------:R-:W4:Y:S04]  /*0290*/  LDG.E R25, desc[UR4][R20.64+-0x14] ;  /* 0xffffec0414197981 */ /* 0x000f28000c1e1900 */
[----:B------:R-:W5:Y:S04]  /*02a0*/  LDG.E R19, desc[UR4][R26.64+-0x20] ;  /* 0xffffe0041a137981 */ /* 0x000f68000c1e1900 */
[----:B------:R-:W5:Y:S04]  /*02b0*/  LDG.E R18, desc[UR4][R26.64+-0x1c] ;  /* 0xffffe4041a127981 */ /* 0x000f68000c1e1900 */
[----:B------:R-:W5:Y:S01]  /*02c0*/  LDG.E R29, desc[UR4][R20.64+-0x10] ;  /* 0xfffff004141d7981 */ /* 0x000f62000c1e1900 */
[----:B0-----:R-:W-:-:S06]  /*02d0*/  IMAD.WIDE R10, R11, 0x4, R16 ;  /* 0x000000040b0a7825 */ /* 0x001fcc00078e0210 */
[----:B------:R-:W5:Y:S01]  /*02e0*/  LDG.E R10, desc[UR4][R10.64] ;  /* 0x000000040a0a7981 */ /* 0x000f62000c1e1900 */
[----:B--2---:R-:W-:-:S05]  /*02f0*/  IMAD.WIDE R22, R23, 0x4, R16 ;  /* 0x0000000417167825 */ /* 0x004fca00078e0210 */
[----:B------:R-:W2:Y:S01]  /*0300*/  LDG.E R7, desc[UR4][R22.64] ;  /* 0x0000000416077981 */ /* 0x000ea2000c1e1900 */
[----:B---3--:R-:W-:-:S03]  /*0310*/  IMAD.WIDE R8, R9, 0x4, R16 ;  /* 0x0000000409087825 */ /* 0x008fc600078e0210 */
[----:B------:R-:W3:Y:S01]  /*0320*/  LDG.E R11, desc[UR4][R26.64+-0x18] ;  /* 0xffffe8041a0b7981 */ /* 0x000ee2000c1e1900 */
[----:B----4-:R-:W-:-:S03]  /*0330*/  IMAD.WIDE R24, R25, 0x4, R16 ;  /* 0x0000000419187825 */ /* 0x010fc600078e0210 */
[----:B------:R-:W3:Y:S04]  /*0340*/  LDG.E R8, desc[UR4][R8.64] ;  /* 0x0000000408087981 */ /* 0x000ee8000c1e1900 */
[----:B------:R-:W4:Y:S04]  /*0350*/  LDG.E R23, desc[UR4][R20.64+-0xc] ;  /* 0xfffff40414177981 */ /* 0x000f28000c1e1900 */
[----:B------:R-:W4:Y:S01]  /*0360*/  LDG.E R9, desc[UR4][R20.64+-0x8] ;  /* 0xfffff80414097981 */ /* 0x000f22000c1e1900 */
[----:B-----5:R-:W-:-:S03]  /*0370*/  FFMA R28, R19, R10, R6 ;  /* 0x0000000a131c7223 */ /* 0x020fc60000000006 */
[----:B------:R-:W5:Y:S04]  /*0380*/  LDG.E R6, desc[UR4][R24.64] ;  /* 0x0000000418067981 */ /* 0x000f68000c1e1900 */
[----:B------:R-:W5:Y:S01]  /*0390*/  LDG.E R19, desc[UR4][R26.64+-0x14] ;  /* 0xffffec041a137981 */ /* 0x000f62000c1e1900 */
[----:B--2---:R-:W-:Y:S01]  /*03a0*/  FFMA R22, R18, R7, R28 ;  /* 0x0000000712167223 */ /* 0x004fe2000000001c */
[----:B------:R-:W-:Y:S02]  /*03b0*/  IMAD.WIDE R28, R29, 0x4, R16 ;  /* 0x000000041d1c7825 */ /* 0x000fe400078e0210 */
[----:B------:R-:W2:Y:S04]  /*03c0*/  LDG.E R10, desc[UR4][R20.64+-0x4] ;  /* 0xfffffc04140a7981 */ /* 0x000ea8000c1e1900 */
[----:B------:R-:W2:Y:S04]  /*03d0*/  LDG.E R29, desc[UR4][R28.64] ;  /* 0x000000041c1d7981 */ /* 0x000ea8000c1e1900 */
[----:B------:R-:W2:Y:S04]  /*03e0*/  LDG.E R18, desc[UR4][R26.64+-0x10] ;  /* 0xfffff0041a127981 */ /* 0x000ea8000c1e1900 */
[----:B------:R-:W2:Y:S01]  /*03f0*/  LDG.E R7, desc[UR4][R20.64] ;  /* 0x0000000414077981 */ /* 0x000ea2000c1e1900 */
[----:B---3--:R-:W-:Y:S01]  /*0400*/  FFMA R8, R11, R8, R22 ;  /* 0x000000080b087223 */ /* 0x008fe20000000016 */
[----:B----4-:R-:W-:-:S02]  /*0410*/  IMAD.WIDE R22, R23, 0x4, R16 ;  /* 0x0000000417167825 */ /* 0x010fc400078e0210 */
[----:B------:R-:W3:Y:S04]  /*0420*/  LDG.E R11, desc[UR4][R20.64+0x4] ;  /* 0x00000404140b7981 */ /* 0x000ee8000c1e1900 */
[----:B------:R-:W4:Y:S04]  /*0430*/  LDG.E R23, desc[UR4][R22.64] ;  /* 0x0000000416177981 */ /* 0x000f28000c1e1900 */
[----:B------:R-:W4:Y:S04]  /*0440*/  LDG.E R25, desc[UR4][R26.64+-0xc] ;  /* 0xfffff4041a197981 */ /* 0x000f28000c1e1900 */
[----:B------:R-:W4:Y:S04]  /*0450*/  LDG.E R28, desc[UR4][R26.64+-0x8] ;  /* 0xfffff8041a1c7981 */ /* 0x000f28000c1e1900 */
[----:B------:R-:W4:Y:S04]  /*0460*/  LDG.E R22, desc[UR4][R20.64+0x8] ;  /* 0x0000080414167981 */ /* 0x000f28000c1e1900 */
[----:B------:R-:W4:Y:S01]  /*0470*/  LDG.E R24, desc[UR4][R26.64+0x4] ;  /* 0x000004041a187981 */ /* 0x000f22000c1e1900 */
[----:B-----5:R-:W-:Y:S01]  /*0480*/  FFMA R6, R19, R6, R8 ;  /* 0x0000000613067223 */ /* 0x020fe20000000008 */
[----:B------:R-:W-:-:S05]  /*0490*/  IMAD.WIDE R8, R9, 0x4, R16 ;  /* 0x0000000409087825 */ /* 0x000fca00078e0210 */
[----:B------:R0:W5:Y:S01]  /*04a0*/  LDG.E R19, desc[UR4][R8.64] ;  /* 0x0000000408137981 */ /* 0x000162000c1e1900 */
[----:B--2---:R-:W-:-:S03]  /*04b0*/  FFMA R18, R18, R29, R6 ;  /* 0x0000001d12127223 */ /* 0x004fc60000000006 */
[----:B------:R-:W2:Y:S01]  /*04c0*/  LDG.E R29, desc[UR4][R20.64+0x1c] ;  /* 0x00001c04141d7981 */ /* 0x000ea2000c1e1900 */
[----:B0-----:R-:W-:-:S04]  /*04d0*/  IMAD.WIDE R8, R10, 0x4, R16 ;  /* 0x000000040a087825 */ /* 0x001fc800078e0210 */
[--C-:B------:R-:W-:Y:S02]  /*04e0*/  IMAD.WIDE R6, R7, 0x4, R16.reuse ;  /* 0x0000000407067825 */ /* 0x100fe400078e0210 */
[----:B------:R-:W2:Y:S02]  /*04f0*/  LDG.E R8, desc[UR4][R8.64] ;  /* 0x0000000408087981 */ /* 0x000ea4000c1e1900 */
[----:B---3--:R-:W-:Y:S02]  /*0500*/  IMAD.WIDE R10, R11, 0x4, R16 ;  /* 0x000000040b0a7825 */ /* 0x008fe400078e0210 */
[----:B------:R-:W3:Y:S02]  /*0510*/  LDG.E R6, desc[UR4][R6.64] ;  /* 0x0000000406067981 */ /* 0x000ee4000c1e1900 */
[----:B----4-:R-:W-:Y:S02]  /*0520*/  FFMA R23, R25, R23, R18 ;  /* 0x0000001719177223 */ /* 0x010fe40000000012 */
[----:B------:R-:W4:Y:S04]  /*0530*/  LDG.E R10, desc[UR4][R10.64] ;  /* 0x000000040a0a7981 */ /* 0x000f28000c1e1900 */
[----:B------:R-:W2:Y:S04]  /*0540*/  LDG.E R9, desc[UR4][R26.64+-0x4] ;  /* 0xfffffc041a097981 */ /* 0x000ea8000c1e1900 */
[----:B------:R-:W3:Y:S04]  /*0550*/  LDG.E R7, desc[UR4][R26.64] ;  /* 0x000000041a077981 */ /* 0x000ee8000c1e1900 */
[----:B------:R-:W4:Y:S04]  /*0560*/  LDG.E R18, desc[UR4][R20.64+0xc] ;  /* 0x00000c0414127981 */ /* 0x000f28000c1e1900 */
[----:B------:R-:W4:Y:S04]  /*0570*/  LDG.E R25, desc[UR4][R20.64+0x14] ;  /* 0x0000140414197981 */ /* 0x000f28000c1e1900 */
[----:B------:R-:W4:Y:S01]  /*0580*/  LDG.E R11, desc[UR4][R26.64+0x18] ;  /* 0x000018041a0b7981 */ /* 0x000f22000c1e1900 */
[----:B-----5:R-:W-:-:S03]  /*0590*/  FFMA R28, R28, R19, R23 ;  /* 0x000000131c1c7223 */ /* 0x020fc60000000017 */
[----:B------:R-:W5:Y:S04]  /*05a0*/  LDG.E R23, desc[UR4][R20.64+0x10] ;  /* 0x0000100414177981 */ /* 0x000f68000c1e1900 */
[----:B------:R0:W5:Y:S02]  /*05b0*/  LDG.E R19, desc[UR4][R20.64+0x18] ;  /* 0x0000180414137981 */ /* 0x000164000c1e1900 */
[----:B0-----:R-:W-:-:S04]  /*05c0*/  IMAD.WIDE R20, R22, 0x4, R16 ;  /* 0x0000000416147825 */ /* 0x001fc800078e0210 */
[----:B--2---:R-:W-:Y:S02]  /*05d0*/  FFMA R8, R9, R8, R28 ;  /* 0x0000000809087223 */ /* 0x004fe4000000001c */
[----:B------:R-:W2:Y:S02]  /*05e0*/  LDG.E R9, desc[UR4][R26.64+0x10] ;  /* 0x000010041a097981 */ /* 0x000ea4000c1e1900 */
[----:B---3--:R-:W-:Y:S02]  /*05f0*/  FFMA R7, R7, R6, R8 ;  /* 0x0000000607077223 */ /* 0x008fe40000000008 */
[----:B------:R-:W3:Y:S02]  /*0600*/  LDG.E R8, desc[UR4][R26.64+0xc] ;  /* 0x00000c041a087981 */ /* 0x000ee4000c1e1900 */
[----:B----4-:R-:W-:Y:S02]  /*0610*/  FFMA R6, R24, R10, R7 ;  /* 0x0000000a18067223 */ /* 0x010fe40000000007 */
[----:B------:R-:W4:Y:S04]  /*0620*/  LDG.E R7, desc[UR4][R26.64+0x8] ;  /* 0x000008041a077981 */ /* 0x000f28000c1e1900 */
[----:B------:R-:W2:Y:S04]  /*0630*/  LDG.E R10, desc[UR4][R26.64+0x14] ;  /* 0x000014041a0a7981 */ /* 0x000ea8000c1e1900 */
[----:B------:R-:W2:Y:S01]  /*0640*/  LDG.E R26, desc[UR4][R26.64+0x1c] ;  /* 0x00001c041a1a7981 */ /* 0x000ea2000c1e1900 */
[----:B------:R-:W-:-:S06]  /*0650*/  IMAD.WIDE R24, R25, 0x4, R16 ;  /* 0x0000000419187825 */ /* 0x000fcc00078e0210 */
[----:B------:R-:W2:Y:S04]  /*0660*/  LDG.E R25, desc[UR4][R24.64] ;  /* 0x0000000418197981 */ /* 0x000ea8000c1e1900 */
[----:B------:R0:W4:Y:S02]  /*0670*/  LDG.E R27, desc[UR4][R20.64] ;  /* 0x00000004141b7981 */ /* 0x000124000c1e1900 */
[----:B0-----:R-:W-:-:S06]  /*0680*/  IMAD.WIDE R20, R18, 0x4, R16 ;  /* 0x0000000412147825 */ /* 0x001fcc00078e0210 */
[----:B------:R-:W3:Y:S01]  /*0690*/  LDG.E R21, desc[UR4][R20.64] ;  /* 0x0000000414157981 */ /* 0x000ee2000c1e1900 */
[----:B-----5:R-:W-:-:S04]  /*06a0*/  IMAD.WIDE R22, R23, 0x4, R16 ;  /* 0x0000000417167825 */ /* 0x020fc800078e0210 */
[--C-:B------:R-:W-:Y:S02]  /*06b0*/  IMAD.WIDE R18, R19, 0x4, R16.reuse ;  /* 0x0000000413127825 */ /* 0x100fe400078e0210 */
[----:B------:R-:W2:Y:S02]  /*06c0*/  LDG.E R22, desc[UR4][R22.64] ;  /* 0x0000000416167981 */ /* 0x000ea4000c1e1900 */
[----:B------:R-:W-:Y:S02]  /*06d0*/  IMAD.WIDE R16, R29, 0x4, R16 ;  /* 0x000000041d107825 */ /* 0x000fe400078e0210 */
[----:B------:R-:W5:Y:S04]  /*06e0*/  LDG.E R18, desc[UR4][R18.64] ;  /* 0x0000000412127981 */ /* 0x000f68000c1e1900 */
[----:B------:R-:W5:Y:S01]  /*06f0*/  LDG.E R16, desc[UR4][R16.64] ;  /* 0x0000000410107981 */ /* 0x000f62000c1e1900 */
[----:B------:R-:W-:-:S04]  /*0700*/  IADD3 R2, PT, PT, R2, 0x10, RZ ;  /* 0x0000001002027810 */ /* 0x000fc80007ffe0ff */
[----:B------:R-:W-:Y:S02]  /*0710*/  ISETP.NE.AND P1, PT, R2, RZ, PT ;  /* 0x000000ff0200720c */ /* 0x000fe40003f25270 */
[----:B------:R-:W-:Y:S01]  /*0720*/  IADD3 R3, PT, PT, R3, 0x10, RZ ;  /* 0x0000001003037810 */ /* 0x000fe20007ffe0ff */
[----:B----4-:R-:W-:-:S04]  /*0730*/  FFMA R7, R7, R27, R6 ;  /* 0x0000001b07077223 */ /* 0x010fc80000000006 */
[----:B---3--:R-:W-:-:S04]  /*0740*/  FFMA R8, R8, R21, R7 ;  /* 0x0000001508087223 */ /* 0x008fc80000000007 */
[----:B--2---:R-:W-:-:S04]  /*0750*/  FFMA R9, R9, R22, R8 ;  /* 0x0000001609097223 */ /* 0x004fc80000000008 */
[----:B------:R-:W-:-:S04]  /*0760*/  FFMA R10, R10, R25, R9 ;  /* 0x000000190a0a7223 */ /* 0x000fc80000000009 */
[----:B-----5:R-:W-:-:S04]  /*0770*/  FFMA R11, R11, R18, R10 ;  /* 0x000000120b0b7223 */ /* 0x020fc8000000000a */
[----:B------:R-:W-:Y:S01]  /*0780*/  FFMA R6, R26, R16, R11 ;  /* 0x000000101a067223 */ /* 0x000fe2000000000b */
[----:B------:R-:W-:Y:S06]  /*0790*/  @P1 BRA `(.L_x_4) ;  /* 0xfffffff800a41947 */ /* 0x000fec000383ffff */
.L_x_3:
[----:B------:R-:W-:Y:S05]  /*07a0*/  BSYNC.RECONVERGENT B1 ;  /* 0x0000000000017941 */ /* 0x000fea0003800200 */
.L_x_2:
[----:B------:R-:W-:Y:S05]  /*07b0*/  @!P0 BRA `(.L_x_1) ;  /* 0x0000000400948947 */ /* 0x000fea0003800000 */
[----:B------:R-:W-:Y:S01]  /*07c0*/  ISETP.GE.U32.AND P0, PT, R5, 0x8, PT ;  /* 0x000000080500780c */ /* 0x000fe20003f06070 */
[----:B------:R-:W-:Y:S01]  /*07d0*/  BSSY.RECONVERGENT B1, `(.L_x_5) ;  /* 0x0000032000017945 */ /* 0x000fe20003800200 */
[----:B------:R-:W-:-:S04]  /*07e0*/  LOP3.LUT R24, R4, 0x7, RZ, 0xc0, !PT ;  /* 0x0000000704187812 */ /* 0x000fc800078ec0ff */
[----:B------:R-:W-:-:S07]  /*07f0*/  ISETP.NE.AND P1, PT, R24, RZ, PT ;  /* 0x000000ff1800720c */ /* 0x000fce0003f25270 */
[----:B------:R-:W-:Y:S06]  /*0800*/  @!P0 BRA `(.L_x_6) ;  /* 0x0000000000b88947 */ /* 0x000fec0003800000 */
[----:B------:R-:W0:Y:S08]  /*0810*/  LDC.64 R20, c[0x0][0x390] ;  /* 0x0000e400ff147b82 */ /* 0x000e300000000a00 */
[----:B------:R-:W1:Y:S08]  /*0820*/  LDC.64 R10, c[0x0][0x3a0] ;  /* 0x0000e800ff0a7b82 */ /* 0x000e700000000a00 */
[----:B------:R-:W2:Y:S01]  /*0830*/  LDC.64 R8, c[0x0][0x398] ;  /* 0x0000e600ff087b82 */ /* 0x000ea20000000a00 */
[----:B0-----:R-:W-:-:S05]  /*0840*/  IMAD.WIDE R20, R3, 0x4, R20 ;  /* 0x0000000403147825 */ /* 0x001fca00078e0214 */
[----:B------:R-:W1:Y:S04]  /*0850*/  LDG.E R29, desc[UR4][R20.64] ;  /* 0x00000004141d7981 */ /* 0x000e68000c1e1900 */
[----:B------:R-:W3:Y:S04]  /*0860*/  LDG.E R27, desc[UR4][R20.64+0x4] ;  /* 0x00000404141b7981 */ /* 0x000ee8000c1e1900 */
[----:B------:R-:W4:Y:S04]  /*0870*/  LDG.E R25, desc[UR4][R20.64+0x8] ;  /* 0x0000080414197981 */ /* 0x000f28000c1e1900 */
[----:B------:R-:W5:Y:S04]  /*0880*/  LDG.E R13, desc[UR4][R20.64+0xc] ;  /* 0x00000c04140d7981 */ /* 0x000f68000c1e1900 */
[----:B------:R-:W5:Y:S04]  /*0890*/  LDG.E R15, desc[UR4][R20.64+0x10] ;  /* 0x00001004140f7981 */ /* 0x000f68000c1e1900 */
[----:B------:R-:W5:Y:S04]  /*08a0*/  LDG.E R17, desc[UR4][R20.64+0x14] ;  /* 0x0000140414117981 */ /* 0x000f68000c1e1900 */
[----:B------:R-:W5:Y:S04]  /*08b0*/  LDG.E R19, desc[UR4][R20.64+0x18] ;  /* 0x0000180414137981 */ /* 0x000f68000c1e1900 */
[----:B------:R4:W5:Y:S01]  /*08c0*/  LDG.E R23, desc[UR4][R20.64+0x1c] ;  /* 0x00001c0414177981 */ /* 0x000962000c1e1900 */
[----:B--2---:R-:W-:-:S05]  /*08d0*/  IMAD.WIDE R8, R3, 0x4, R8 ;  /* 0x0000000403087825 */ /* 0x004fca00078e0208 */
[----:B------:R-:W2:Y:S04]  /*08e0*/  LDG.E R7, desc[UR4][R8.64] ;  /* 0x0000000408077981 */ /* 0x000ea8000c1e1900 */
[----:B------:R-:W2:Y:S01]  /*08f0*/  LDG.E R22, desc[UR4][R8.64+0x8] ;  /* 0x0000080408167981 */ /* 0x000ea2000c1e1900 */
[----:B-1----:R-:W-:-:S04]  /*0900*/  IMAD.WIDE R28, R29, 0x4, R10 ;  /* 0x000000041d1c7825 */ /* 0x002fc800078e020a */
[--C-:B---3--:R-:W-:Y:S01]  /*0910*/  IMAD.WIDE R26, R27, 0x4, R10.reuse ;  /* 0x000000041b1a7825 */ /* 0x108fe200078e020a */
[----:B------:R-:W2:Y:S03]  /*0920*/  LDG.E R5, desc[UR4][R28.64] ;  /* 0x000000041c057981 */ /* 0x000ea6000c1e1900 */
[--C-:B----4-:R-:W-:Y:S01]  /*0930*/  IMAD.WIDE R20, R25, 0x4, R10.reuse ;  /* 0x0000000419147825 */ /* 0x110fe200078e020a */
[----:B------:R-:W3:Y:S04]  /*0940*/  LDG.E R2, desc[UR4][R26.64] ;  /* 0x000000041a027981 */ /* 0x000ee8000c1e1900 */
[----:B------:R-:W3:Y:S01]  /*0950*/  LDG.E R25, desc[UR4][R8.64+0x4] ;  /* 0x0000040408197981 */ /* 0x000ee2000c1e1900 */
[----:B-----5:R-:W-:-:S03]  /*0960*/  IMAD.WIDE R12, R13, 0x4, R10 ;  /* 0x000000040d0c7825 */ /* 0x020fc600078e020a */
[----:B------:R-:W4:Y:S01]  /*0970*/  LDG.E R21, desc[UR4][R20.64] ;  /* 0x0000000414157981 */ /* 0x000f22000c1e1900 */
[----:B------:R-:W-:-:S03]  /*0980*/  IMAD.WIDE R14, R15, 0x4, R10 ;  /* 0x000000040f0e7825 */ /* 0x000fc600078e020a */
[----:B------:R-:W5:Y:S01]  /*0990*/  LDG.E R13, desc[UR4][R12.64] ;  /* 0x000000040c0d7981 */ /* 0x000f62000c1e1900 */
[----:B------:R-:W-:-:S03]  /*09a0*/  IMAD.WIDE R16, R17, 0x4, R10 ;  /* 0x0000000411107825 */ /* 0x000fc600078e020a */
[----:B------:R-:W5:Y:S01]  /*09b0*/  LDG.E R28, desc[UR4][R8.64+0xc] ;  /* 0x00000c04081c7981 */ /* 0x000f62000c1e1900 */
[----:B------:R-:W-:-:S03]  /*09c0*/  IMAD.WIDE R18, R19, 0x4, R10 ;  /* 0x0000000413127825 */ /* 0x000fc600078e020a */
[----:B------:R-:W5:Y:S04]  /*09d0*/  LDG.E R14, desc[UR4][R14.64] ;  /* 0x000000040e0e7981 */ /* 0x000f68000c1e1900 */
[----:B------:R-:W5:Y:S01]  /*09e0*/  LDG.E R29, desc[UR4][R8.64+0x10] ;  /* 0x00001004081d7981 */ /* 0x000f62000c1e1900 */
[----:B------:R-:W-:-:S03]  /*09f0*/  IMAD.WIDE R10, R23, 0x4, R10 ;  /* 0x00000004170a7825 */ /* 0x000fc600078e020a */
[----:B------:R-:W5:Y:S04]  /*0a00*/  LDG.E R17, desc[UR4][R16.64] ;  /* 0x0000000410117981 */ /* 0x000f68000c1e1900 */
[----:B------:R-:W5:Y:S04]  /*0a10*/  LDG.E R26, desc[UR4][R8.64+0x14] ;  /* 0x00001404081a7981 */ /* 0x000f68000c1e1900 */
[----:B------:R-:W5:Y:S04]  /*0a20*/  LDG.E R18, desc[UR4][R18.64] ;  /* 0x0000000412127981 */ /* 0x000f68000c1e1900 */
[----:B------:R-:W5:Y:S04]  /*0a30*/  LDG.E R23, desc[UR4][R8.64+0x18] ;  /* 0x0000180408177981 */ /* 0x000f68000c1e1900 */
[----:B------:R-:W5:Y:S04]  /*0a40*/  LDG.E R12, desc[UR4][R8.64+0x1c] ;  /* 0x00001c04080c7981 */ /* 0x000f68000c1e1900 */
[----:B------:R-:W5:Y:S01]  /*0a50*/  LDG.E R10, desc[UR4][R10.64] ;  /* 0x000000040a0a7981 */ /* 0x000f62000c1e1900 */
[----:B------:R-:W-:Y:S01]  /*0a60*/  IADD3 R3, PT, PT, R3, 0x8, RZ ;  /* 0x0000000803037810 */ /* 0x000fe20007ffe0ff */
[----:B--2---:R-:W-:-:S04]  /*0a70*/  FFMA R6, R7, R5, R6 ;  /* 0x0000000507067223 */ /* 0x004fc80000000006 */
[----:B---3--:R-:W-:-:S04]  /*0a80*/  FFMA R25, R25, R2, R6 ;  /* 0x0000000219197223 */ /* 0x008fc80000000006 */
[----:B----4-:R-:W-:-:S04]  /*0a90*/  FFMA R21, R22, R21, R25 ;  /* 0x0000001516157223 */ /* 0x010fc80000000019 */
[----:B-----5:R-:W-:-:S04]  /*0aa0*/  FFMA R28, R28, R13, R21 ;  /* 0x0000000d1c1c7223 */ /* 0x020fc80000000015 */
[----:B------:R-:W-:-:S04]  /*0ab0*/  FFMA R29, R29, R14, R28 ;  /* 0x0000000e1d1d7223 */ /* 0x000fc8000000001c */
[----:B------:R-:W-:-:S04]  /*0ac0*/  FFMA R26, R26, R17, R29 ;  /* 0x000000111a1a7223 */ /* 0x000fc8000000001d */
[----:B------:R-:W-:-:S04]  /*0ad0*/  FFMA R23, R23, R18, R26 ;  /* 0x0000001217177223 */ /* 0x000fc8000000001a */
[----:B------:R-:W-:-:S07]  /*0ae0*/  FFMA R6, R12, R10, R23 ;  /* 0x0000000a0c067223 */ /* 0x000fce0000000017 */
.L_x_6:
[----:B------:R-:W-:Y:S05]  /*0af0*/  BSYNC.RECONVERGENT B1 ;  /* 0x0000000000017941 */ /* 0x000fea0003800200 */
.L_x_5:
[----:B------:R-:W-:Y:S05]  /*0b00*/  @!P1 BRA `(.L_x_1) ;  /* 0x0000000000c09947 */ /* 0x000fea0003800000 */
[----:B------:R-:W-:Y:S01]  /*0b10*/  ISETP.GE.U32.AND P0, PT, R24, 0x4, PT ;  /* 0x000000041800780c */ /* 0x000fe20003f06070 */
[----:B------:R-:W-:Y:S01]  /*0b20*/  BSSY.RECONVERGENT B1, `(.L_x_7) ;  /* 0x000001e000017945 */ /* 0x000fe20003800200 */
[----:B------:R-:W-:-:S04]  /*0b30*/  LOP3.LUT R4, R4, 0x3, RZ, 0xc0, !PT ;  /* 0x0000000304047812 */ /* 0x000fc800078ec0ff */
[----:B------:R-:W-:-:S07]  /*0b40*/  ISETP.NE.AND P1, PT, R4, RZ, PT ;  /* 0x000000ff0400720c */ /* 0x000fce0003f25270 */
[----:B------:R-:W-:Y:S06]  /*0b50*/  @!P0 BRA `(.L_x_8) ;  /* 0x0000000000688947 */ /* 0x000fec0003800000 */
[----:B------:R-:W0:Y:S08]  /*0b60*/  LDC.64 R8, c[0x0][0x390] ;  /* 0x0000e400ff087b82 */ /* 0x000e300000000a00 */
[----:B------:R-:W1:Y:S01]  /*0b70*/  LDC.64 R10, c[0x0][0x398] ;  /* 0x0000e600ff0a7b82 */ /* 0x000e620000000a00 */
[----:B0-----:R-:W-:-:S07]  /*0b80*/  IMAD.WIDE R12, R3, 0x4, R8 ;  /* 0x00000004030c7825 */ /* 0x001fce00078e0208 */
[----:B------:R-:W0:Y:S01]  /*0b90*/  LDC.64 R8, c[0x0][0x3a0] ;  /* 0x0000e800ff087b82 */ /* 0x000e220000000a00 */
[----:B------:R-:W0:Y:S04]  /*0ba0*/  LDG.E R15, desc[UR4][R12.64] ;  /* 0x000000040c0f7981 */ /* 0x000e28000c1e1900 */
[----:B------:R-:W2:Y:S04]  /*0bb0*/  LDG.E R17, desc[UR4][R12.64+0x4] ;  /* 0x000004040c117981 */ /* 0x000ea8000c1e1900 */
[----:B------:R-:W3:Y:S04]  /*0bc0*/  LDG.E R19, desc[UR4][R12.64+0x8] ;  /* 0x000008040c137981 */ /* 0x000ee8000c1e1900 */
[----:B------:R-:W4:Y:S01]  /*0bd0*/  LDG.E R7, desc[UR4][R12.64+0xc] ;  /* 0x00000c040c077981 */ /* 0x000f22000c1e1900 */
[----:B-1----:R-:W-:-:S05]  /*0be0*/  IMAD.WIDE R10, R3, 0x4, R10 ;  /* 0x00000004030a7825 */ /* 0x002fca00078e020a */
[----:B------:R-:W5:Y:S04]  /*0bf0*/  LDG.E R5, desc[UR4][R10.64] ;  /* 0x000000040a057981 */ /* 0x000f68000c1e1900 */
[----:B------:R-:W5:Y:S04]  /*0c00*/  LDG.E R2, desc[UR4][R10.64+0x4] ;  /* 0x000004040a027981 */ /* 0x000f68000c1e1900 */
[----:B------:R-:W5:Y:S01]  /*0c10*/  LDG.E R13, desc[UR4][R10.64+0xc] ;  /* 0x00000c040a0d7981 */ /* 0x000f62000c1e1900 */
[----:B0-----:R-:W-:-:S04]  /*0c20*/  IMAD.WIDE R14, R15, 0x4, R8 ;  /* 0x000000040f0e7825 */ /* 0x001fc800078e0208 */
[--C-:B--2---:R-:W-:Y:S02]  /*0c30*/  IMAD.WIDE R16, R17, 0x4, R8.reuse ;  /* 0x0000000411107825 */ /* 0x104fe400078e0208 */
[----:B------:R-:W5:Y:S02]  /*0c40*/  LDG.E R14, desc[UR4][R14.64] ;  /* 0x000000040e0e7981 */ /* 0x000f64000c1e1900 */
[--C-:B---3--:R-:W-:Y:S02]  /*0c50*/  IMAD.WIDE R18, R19, 0x4, R8.reuse ;  /* 0x0000000413127825 */ /* 0x108fe400078e0208 */
[----:B------:R-:W2:Y:S02]  /*0c60*/  LDG.E R16, desc[UR4][R16.64] ;  /* 0x0000000410107981 */ /* 0x000ea4000c1e1900 */
[----:B----4-:R-:W-:Y:S02]  /*0c70*/  IMAD.WIDE R8, R7, 0x4, R8 ;  /* 0x0000000407087825 */ /* 0x010fe400078e0208 */
[----:B------:R-:W3:Y:S04]  /*0c80*/  LDG.E R18, desc[UR4][R18.64] ;  /* 0x0000000412127981 */ /* 0x000ee8000c1e1900 */
[----:B------:R-:W3:Y:S04]  /*0c90*/  LDG.E R7, desc[UR4][R10.64+0x8] ;  /* 0x000008040a077981 */ /* 0x000ee8000c1e1900 */
[----:B------:R-:W4:Y:S01]  /*0ca0*/  LDG.E R8, desc[UR4][R8.64] ;  /* 0x0000000408087981 */ /* 0x000f22000c1e1900 */
[----:B------:R-:W-:Y:S01]  /*0cb0*/  IADD3 R3, PT, PT, R3, 0x4, RZ ;  /* 0x0000000403037810 */ /* 0x000fe20007ffe0ff */
[----:B-----5:R-:W-:-:S04]  /*0cc0*/  FFMA R5, R5, R14, R6 ;  /* 0x0000000e05057223 */ /* 0x020fc80000000006 */
[----:B--2---:R-:W-:-:S04]  /*0cd0*/  FFMA R2, R2, R16, R5 ;  /* 0x0000001002027223 */ /* 0x004fc80000000005 */
[----:B---3--:R-:W-:-:S04]  /*0ce0*/  FFMA R2, R7, R18, R2 ;  /* 0x0000001207027223 */ /* 0x008fc80000000002 */
[----:B----4-:R-:W-:-:S07]  /*0cf0*/  FFMA R6, R13, R8, R2 ;  /* 0x000000080d067223 */ /* 0x010fce0000000002 */
.L_x_8:
[----:B------:R-:W-:Y:S05]  /*0d00*/  BSYNC.RECONVERGENT B1 ;  /* 0x0000000000017941 */ /* 0x000fea0003800200 */
.L_x_7:
[----:B------:R-:W-:Y:S05]  /*0d10*/  @!P1 BRA `(.L_x_1) ;  /* 0x00000000003c9947 */ /* 0x000fea0003800000 */
[----:B------:R-:W0:Y:S01]  /*0d20*/  LDC.64 R16, c[0x0][0x3a0] ;  /* 0x0000e800ff107b82 */ /* 0x000e220000000a00 */
[----:B------:R-:W-:-:S07]  /*0d30*/  IADD3 R2, PT, PT, -R4, RZ, RZ ;  /* 0x000000ff04027210 */ /* 0x000fce0007ffe1ff */
[----:B------:R-:W1:Y:S08]  /*0d40*/  LDC.64 R12, c[0x0][0x390] ;  /* 0x0000e400ff0c7b82 */ /* 0x000e700000000a00 */
[----:B------:R-:W2:Y:S02]  /*0d50*/  LDC.64 R14, c[0x0][0x398] ;  /* 0x0000e600ff0e7b82 */ /* 0x000ea40000000a00 */
.L_x_9:
[----:B-1----:R-:W-:-:S06]  /*0d60*/  IMAD.WIDE R4, R3, 0x4, R12 ;  /* 0x0000000403047825 */ /* 0x002fcc00078e020c */
[----:B------:R-:W0:Y:S01]  /*0d70*/  LDG.E R5, desc[UR4][R4.64] ;  /* 0x0000000404057981 */ /* 0x000e22000c1e1900 */
[----:B--2---:R-:W-:-:S06]  /*0d80*/  IMAD.WIDE R8, R3, 0x4, R14 ;  /* 0x0000000403087825 */ /* 0x004fcc00078e020e */
[----:B------:R-:W2:Y:S01]  /*0d90*/  LDG.E R9, desc[UR4][R8.64] ;  /* 0x0000000408097981 */ /* 0x000ea2000c1e1900 */
[----:B------:R-:W-:Y:S01]  /*0da0*/  IADD3 R2, PT, PT, R2, 0x1, RZ ;  /* 0x0000000102027810 */ /* 0x000fe20007ffe0ff */
[----:B0-----:R-:W-:-:S06]  /*0db0*/  IMAD.WIDE R10, R5, 0x4, R16 ;  /* 0x00000004050a7825 */ /* 0x001fcc00078e0210 */
[----:B------:R-:W2:Y:S01]  /*0dc0*/  LDG.E R10, desc[UR4][R10.64] ;  /* 0x000000040a0a7981 */ /* 0x000ea2000c1e1900 */
[----:B------:R-:W-:Y:S02]  /*0dd0*/  ISETP.NE.AND P0, PT, R2, RZ, PT ;  /* 0x000000ff0200720c */ /* 0x000fe40003f05270 */
[----:B------:R-:W-:Y:S01]  /*0de0*/  IADD3 R3, PT, PT, R3, 0x1, RZ ;  /* 0x0000000103037810 */ /* 0x000fe20007ffe0ff */
[----:B--2---:R-:W-:-:S10]  /*0df0*/  FFMA R6, R9, R10, R6 ;  /* 0x0000000a09067223 */ /* 0x004fd40000000006 */
[----:B------:R-:W-:Y:S05]  /*0e00*/  @P0 BRA `(.L_x_9) ;  /* 0xfffffffc00d40947 */ /* 0x000fea000383ffff */
.L_x_1:
[----:B------:R-:W-:Y:S05]  /*0e10*/  BSYNC.RECONVERGENT B0 ;  /* 0x0000000000007941 */ /* 0x000fea0003800200 */
.L_x_0:
[----:B------:R-:W0:Y:S02]  /*0e20*/  LDC.64 R2, c[0x0][0x3a8] ;  /* 0x0000ea00ff027b82 */ /* 0x000e240000000a00 */
[----:B0-----:R-:W-:-:S05]  /*0e30*/  IMAD.WIDE R2, R0, 0x4, R2 ;  /* 0x0000000400027825 */ /* 0x001fca00078e0202 */
[----:B------:R-:W2:Y:S02]  /*0e40*/  LDG.E R5, desc[UR4][R2.64] ;  /* 0x0000000402057981 */ /* 0x000ea4000c1e1900 */
[----:B--2---:R-:W-:-:S05]  /*0e50*/  FADD R5, R5, R6 ;  /* 0x0000000605057221 */ /* 0x004fca0000000000 */
[----:B------:R-:W-:Y:S01]  /*0e60*/  STG.E desc[UR4][R2.64], R5 ;  /* 0x0000000502007986 */ /* 0x000fe2000c101904 */
[----:B------:R-:W-:Y:S05]  /*0e70*/  EXIT ;  /* 0x000000000000794d */ /* 0x000fea0003800000 */
.L_x_10:
[----:B------:R-:W-:-:S00]  /*0e80*/  BRA `(.L_x_10) ;  /* 0xfffffffc00fc7947 */ /* 0x000fc0000383ffff */
[----:B------:R-:W-:-:S00]  /*0e90*/  NOP ;  /* 0x0000000000007918 */ /* 0x000fc00000000000 */
        /* <DEDUP_REMOVED lines=14> */
.L_x_11:


//--------------------- .nv.shared.reserved.0     --------------------------
	.section	.nv.shared.reserved.0,"aw",@nobits
	.weak		__nv_reservedSMEM_offset_0_alias
	.size		__nv_reservedSMEM_offset_0_alias, 0, 64
	.other		__nv_reservedSMEM_offset_0_alias,@"STO_CUDA_RESERVED_SHARED STV_DEFAULT"
__nv_reservedSMEM_offset_0_alias:
	.zero		0
	.zero		64


//--------------------- .nv.constant0._Z22spmv_csr_scalar_kerneliPKiS0_PKfS2_Pf --------------------------
	.section	.nv.constant0._Z22spmv_csr_scalar_kerneliPKiS0_PKfS2_Pf,"a",@progbits
	.sectionflags	@""
	.align	4
.nv.constant0._Z22spmv_csr_scalar_kerneliPKiS0_PKfS2_Pf:
	.zero		944


//--------------------- SYMBOLS --------------------------

	.type		.nv.reservedSmem.offset0,@object
	.size		.nv.reservedSmem.offset0,0x4
